//
// Generated by NVIDIA NVVM Compiler
//
// Compiler Build ID: CL-36424714
// Cuda compilation tools, release 13.0, V13.0.88
// Based on NVVM 20.0.0
//

.version 9.0
.target sm_100
.address_size 64

	// .globl	_Z4stepPKiPiii

.visible .entry _Z4stepPKiPiii(
	.param .u64 .ptr .align 1 _Z4stepPKiPiii_param_0,
	.param .u64 .ptr .align 1 _Z4stepPKiPiii_param_1,
	.param .u32 _Z4stepPKiPiii_param_2,
	.param .u32 _Z4stepPKiPiii_param_3
)
{
	.reg .pred 	%p<8>;
	.reg .b32 	%r<58>;
	.reg .b64 	%rd<27>;

	ld.param.u64 	%rd3, [_Z4stepPKiPiii_param_0];
	ld.param.u64 	%rd4, [_Z4stepPKiPiii_param_1];
	ld.param.u32 	%r10, [_Z4stepPKiPiii_param_2];
	ld.param.u32 	%r11, [_Z4stepPKiPiii_param_3];
	cvta.to.global.u64 	%rd1, %rd4;
	setp.lt.s32 	%p1, %r10, 1;
	@%p1 bra 	$L__BB0_10;
	cvta.to.global.u64 	%rd2, %rd3;
	mov.u32 	%r13, %ctaid.x;
	mov.u32 	%r14, %ntid.x;
	mov.u32 	%r15, %tid.x;
	mad.lo.s32 	%r1, %r13, %r14, %r15;
	mov.u32 	%r16, %nctaid.x;
	mul.lo.s32 	%r2, %r14, %r16;
	mov.b32 	%r56, 0;
$L__BB0_2:
	setp.ge.s32 	%p2, %r1, %r11;
	@%p2 bra 	$L__BB0_9;
	add.s32 	%r17, %r56, -1;
	rem.s32 	%r4, %r17, %r10;
	add.s32 	%r18, %r56, 1;
	setp.eq.s32 	%p3, %r18, %r10;
	selp.b32 	%r5, 0, %r18, %p3;
	mov.u32 	%r57, %r1;
$L__BB0_4:
	add.s32 	%r20, %r57, -1;
	rem.s32 	%r21, %r20, %r11;
	add.s32 	%r22, %r57, 1;
	rem.s32 	%r23, %r22, %r11;
	mul.lo.s32 	%r24, %r21, %r10;
	add.s32 	%r25, %r24, %r4;
	mul.wide.s32 	%rd5, %r25, 4;
	add.s64 	%rd6, %rd2, %rd5;
	ld.global.u32 	%r26, [%rd6];
	add.s32 	%r27, %r24, %r56;
	mul.wide.s32 	%rd7, %r27, 4;
	add.s64 	%rd8, %rd2, %rd7;
	ld.global.u32 	%r28, [%rd8];
	add.s32 	%r29, %r28, %r26;
	add.s32 	%r30, %r24, %r5;
	mul.wide.s32 	%rd9, %r30, 4;
	add.s64 	%rd10, %rd2, %rd9;
	ld.global.u32 	%r31, [%rd10];
	add.s32 	%r32, %r29, %r31;
	mul.lo.s32 	%r33, %r57, %r10;
	add.s32 	%r34, %r4, %r33;
	mul.wide.s32 	%rd11, %r34, 4;
	add.s64 	%rd12, %rd2, %rd11;
	ld.global.u32 	%r35, [%rd12];
	add.s32 	%r36, %r32, %r35;
	add.s32 	%r7, %r33, %r56;
	mul.wide.s32 	%rd13, %r7, 4;
	add.s64 	%rd14, %rd2, %rd13;
	ld.global.u32 	%r37, [%rd14];
	mad.lo.s32 	%r38, %r37, 10, %r36;
	add.s32 	%r39, %r5, %r33;
	mul.wide.s32 	%rd15, %r39, 4;
	add.s64 	%rd16, %rd2, %rd15;
	ld.global.u32 	%r40, [%rd16];
	add.s32 	%r41, %r38, %r40;
	mul.lo.s32 	%r42, %r23, %r10;
	add.s32 	%r43, %r42, %r4;
	mul.wide.s32 	%rd17, %r43, 4;
	add.s64 	%rd18, %rd2, %rd17;
	ld.global.u32 	%r44, [%rd18];
	add.s32 	%r45, %r41, %r44;
	add.s32 	%r46, %r42, %r56;
	mul.wide.s32 	%rd19, %r46, 4;
	add.s64 	%rd20, %rd2, %rd19;
	ld.global.u32 	%r47, [%rd20];
	add.s32 	%r48, %r45, %r47;
	add.s32 	%r49, %r42, %r5;
	mul.wide.s32 	%rd21, %r49, 4;
	add.s64 	%rd22, %rd2, %rd21;
	ld.global.u32 	%r50, [%rd22];
	add.s32 	%r19, %r48, %r50;
	setp.gt.u32 	%p4, %r19, 13;
	@%p4 bra 	$L__BB0_7;
	mov.b32 	%r51, 1;
	shl.b32 	%r52, %r51, %r19;
	and.b32  	%r53, %r52, 12296;
	setp.ne.s32 	%p5, %r53, 0;
	@%p5 bra 	$L__BB0_6;
	bra.uni 	$L__BB0_7;
$L__BB0_6:
	add.s64 	%rd24, %rd1, %rd13;
	mov.b32 	%r54, 1;
	st.global.u32 	[%rd24], %r54;
	bra.uni 	$L__BB0_8;
$L__BB0_7:
	add.s64 	%rd26, %rd1, %rd13;
	mov.b32 	%r55, 0;
	st.global.u32 	[%rd26], %r55;
$L__BB0_8:
	add.s32 	%r57, %r57, %r2;
	setp.lt.s32 	%p6, %r57, %r11;
	@%p6 bra 	$L__BB0_4;
$L__BB0_9:
	add.s32 	%r56, %r56, 1;
	setp.ne.s32 	%p7, %r56, %r10;
	@%p7 bra 	$L__BB0_2;
$L__BB0_10:
	ret;

}


// ===== COMPILED SASS (sm_100) =====

	.target	sm_100

	.elftype	@"ET_EXEC"


//--------------------- .note.nv.tkinfo           --------------------------
	.section	.note.nv.tkinfo,"",@"SHT_NOTE"
	.sectionflags	@"SHF_NOTE_NV_TKINFO"
	.tkinfo
        /*0018*/ 	.word	0x00000002
        /*0030*/ 	.string	""
        /*0030*/ 	.string	"ptxas"
        /*0030*/ 	.string	"Cuda compilation tools, release 13.0, V13.0.88"
        /*0030*/ 	.string	"Build cuda_13.0.r13.0/compiler.36424714_0"
        /*0030*/ 	.string	"-arch sm_100 -m 64 "



//--------------------- .note.nv.cuinfo           --------------------------
	.section	.note.nv.cuinfo,"",@"SHT_NOTE"
	.sectionflags	@"SHF_NOTE_NV_CUINFO"
        /*0018*/ 	.short	0x0002
        /*001a*/ 	.short	0x0064
        /*001c*/ 	.short	0x0082
	.zero		2


//--------------------- .nv.info                  --------------------------
	.section	.nv.info,"",@"SHT_CUDA_INFO"
	.align	4


	//----- nvinfo : EIATTR_REGCOUNT
	.align		4
        /*0000*/ 	.byte	0x04, 0x2f
        /*0002*/ 	.short	(.L_1 - .L_0)
	.align		4
.L_0:
        /*0004*/ 	.word	index@(_Z4stepPKiPiii)
        /*0008*/ 	.word	0x00000020


	//----- nvinfo : EIATTR_FRAME_SIZE
	.align		4
.L_1:
        /*000c*/ 	.byte	0x04, 0x11
        /*000e*/ 	.short	(.L_3 - .L_2)
	.align		4
.L_2:
        /*0010*/ 	.word	index@(_Z4stepPKiPiii)
        /*0014*/ 	.word	0x00000000


	//----- nvinfo : EIATTR_MIN_STACK_SIZE
	.align		4
.L_3:
        /*0018*/ 	.byte	0x04, 0x12
        /*001a*/ 	.short	(.L_5 - .L_4)
	.align		4
.L_4:
        /*001c*/ 	.word	index@(_Z4stepPKiPiii)
        /*0020*/ 	.word	0x00000000
.L_5:


//--------------------- .nv.compat                --------------------------
	.section	.nv.compat,"",@"SHT_CUDA_COMPAT_INFO"
	.align	4
        /*0000*/ 	.byte	0x02, 0x09, 0x00, 0x00, 0x02, 0x02, 0x01, 0x00, 0x02, 0x05, 0x05, 0x00, 0x03, 0x07, 0x01, 0x01
        /*0010*/ 	.byte	0x02, 0x03, 0x00, 0x00, 0x02, 0x06, 0x01, 0x00, 0x04, 0x0b, 0x08, 0x00, 0x09, 0x00, 0x00, 0x00
        /*0020*/ 	.byte	0x00, 0x00, 0x00, 0x00


//--------------------- .nv.info._Z4stepPKiPiii   --------------------------
	.section	.nv.info._Z4stepPKiPiii,"",@"SHT_CUDA_INFO"
	.sectionflags	@""
	.align	4


	//----- nvinfo : EIATTR_CUDA_API_VERSION
	.align		4
        /*0000*/ 	.byte	0x04, 0x37
        /*0002*/ 	.short	(.L_7 - .L_6)
.L_6:
        /*0004*/ 	.word	0x00000082


	//----- nvinfo : EIATTR_KPARAM_INFO
	.align		4
.L_7:
        /*0008*/ 	.byte	0x04, 0x17
        /*000a*/ 	.short	(.L_9 - .L_8)
.L_8:
        /*000c*/ 	.word	0x00000000
        /*0010*/ 	.short	0x0003
        /*0012*/ 	.short	0x0014
        /*0014*/ 	.byte	0x00, 0xf0, 0x11, 0x00


	//----- nvinfo : EIATTR_KPARAM_INFO
	.align		4
.L_9:
        /*0018*/ 	.byte	0x04, 0x17
        /*001a*/ 	.short	(.L_11 - .L_10)
.L_10:
        /*001c*/ 	.word	0x00000000
        /*0020*/ 	.short	0x0002
        /*0022*/ 	.short	0x0010
        /*0024*/ 	.byte	0x00, 0xf0, 0x11, 0x00


	//----- nvinfo : EIATTR_KPARAM_INFO
	.align		4
.L_11:
        /*0028*/ 	.byte	0x04, 0x17
        /*002a*/ 	.short	(.L_13 - .L_12)
.L_12:
        /*002c*/ 	.word	0x00000000
        /*0030*/ 	.short	0x0001
        /*0032*/ 	.short	0x0008
        /*0034*/ 	.byte	0x00, 0xf5, 0x21, 0x00


	//----- nvinfo : EIATTR_KPARAM_INFO
	.align		4
.L_13:
        /*0038*/ 	.byte	0x04, 0x17
        /*003a*/ 	.short	(.L_15 - .L_14)
.L_14:
        /*003c*/ 	.word	0x00000000
        /*0040*/ 	.short	0x0000
        /*0042*/ 	.short	0x0000
        /*0044*/ 	.byte	0x00, 0xf5, 0x21, 0x00


	//----- nvinfo : EIATTR_SPARSE_MMA_MASK
	.align		4
.L_15:
        /*0048*/ 	.byte	0x03, 0x50
        /*004a*/ 	.short	0x0000


	//----- nvinfo : EIATTR_MAXREG_COUNT
	.align		4
        /*004c*/ 	.byte	0x03, 0x1b
        /*004e*/ 	.short	0x00ff


	//----- nvinfo : EIATTR_MERCURY_ISA_VERSION
	.align		4
        /*0050*/ 	.byte	0x03, 0x5f
        /*0052*/ 	.short	0x0101


	//----- nvinfo : EIATTR_VRC_CTA_INIT_COUNT
	.align		4
        /*0054*/ 	.byte	0x02, 0x4a
	.zero		1
	.zero		1


	//----- nvinfo : EIATTR_EXIT_INSTR_OFFSETS
	.align		4
        /*0058*/ 	.byte	0x04, 0x1c
        /*005a*/ 	.short	(.L_17 - .L_16)


	//   ....[0]....
.L_16:
        /*005c*/ 	.word	0x00000030


	//   ....[1]....
        /*0060*/ 	.word	0x000008d0


	//----- nvinfo : EIATTR_CRS_STACK_SIZE
	.align		4
.L_17:
        /*0064*/ 	.byte	0x04, 0x1e
        /*0066*/ 	.short	(.L_19 - .L_18)
.L_18:
        /*0068*/ 	.word	0x00000000


	//----- nvinfo : EIATTR_CBANK_PARAM_SIZE
	.align		4
.L_19:
        /*006c*/ 	.byte	0x03, 0x19
        /*006e*/ 	.short	0x0018


	//----- nvinfo : EIATTR_PARAM_CBANK
	.align		4
        /*0070*/ 	.byte	0x04, 0x0a
        /*0072*/ 	.short	(.L_21 - .L_20)
	.align		4
.L_20:
        /*0074*/ 	.word	index@(.nv.constant0._Z4stepPKiPiii)
        /*0078*/ 	.short	0x0380
        /*007a*/ 	.short	0x0018


	//----- nvinfo : EIATTR_SW_WAR
	.align		4
.L_21:
        /*007c*/ 	.byte	0x04, 0x36
        /*007e*/ 	.short	(.L_23 - .L_22)
.L_22:
        /*0080*/ 	.word	0x00000008
.L_23:


//--------------------- .nv.callgraph             --------------------------
	.section	.nv.callgraph,"",@"SHT_CUDA_CALLGRAPH"
	.align	4
	.sectionentsize	8
	.align		4
        /*0000*/ 	.word	0x00000000
	.align		4
        /*0004*/ 	.word	0xffffffff
	.align		4
        /*0008*/ 	.word	0x00000000
	.align		4
        /*000c*/ 	.word	0xfffffffe
	.align		4
        /*0010*/ 	.word	0x00000000
	.align		4
        /*0014*/ 	.word	0xfffffffd
	.align		4
        /*0018*/ 	.word	0x00000000
	.align		4
        /*001c*/ 	.word	0xfffffffc


//--------------------- .text._Z4stepPKiPiii      --------------------------
	.section	.text._Z4stepPKiPiii,"ax",@progbits
	.align	128
        .global         _Z4stepPKiPiii
        .type           _Z4stepPKiPiii,@function
        .size           _Z4stepPKiPiii,(.L_x_5 - _Z4stepPKiPiii)
        .other          _Z4stepPKiPiii,@"STO_CUDA_ENTRY STV_DEFAULT"
_Z4stepPKiPiii:
.text._Z4stepPKiPiii:
[----:B------:R-:W-:Y:S08]  /*0000*/  LDC R1, c[0x0][0x37c] ;  /* 0x0000df00ff017b82 */ /* 0x000ff00000000800 */
[----:B------:R-:W0:Y:S02]  /*0010*/  LDC R0, c[0x0][0x390] ;  /* 0x0000e400ff007b82 */ /* 0x000e240000000800 */
[----:B0-----:R-:W-:-:S13]  /*0020*/  ISETP.GE.AND P0, PT, R0, 0x1, PT ;  /* 0x000000010000780c */ /* 0x001fda0003f06270 */
[----:B------:R-:W-:Y:S05]  /*0030*/  @!P0 EXIT ;  /* 0x000000000000894d */ /* 0x000fea0003800000 */
[----:B------:R-:W0:Y:S01]  /*0040*/  S2R R2, SR_TID.X ;  /* 0x0000000000027919 */ /* 0x000e220000002100 */
[----:B------:R-:W0:Y:S01]  /*0050*/  S2UR UR4, SR_CTAID.X ;  /* 0x00000000000479c3 */ /* 0x000e220000002500 */
[----:B------:R-:W-:Y:S01]  /*0060*/  HFMA2 R0, -RZ, RZ, 0, 0 ;  /* 0x00000000ff007431 */ /* 0x000fe200000001ff */
[----:B------:R-:W1:Y:S06]  /*0070*/  LDCU.64 UR6, c[0x0][0x358] ;  /* 0x00006b00ff0677ac */ /* 0x000e6c0008000a00 */
[----:B------:R-:W0:Y:S01]  /*0080*/  LDC R3, c[0x0][0x360] ;  /* 0x0000d800ff037b82 */ /* 0x000e220000000800 */
[----:B------:R-:W2:Y:S01]  /*0090*/  LDCU UR5, c[0x0][0x370] ;  /* 0x00006e00ff0577ac */ /* 0x000ea20008000800 */
[----:B0-----:R-:W-:-:S02]  /*00a0*/  IMAD R2, R3, UR4, R2 ;  /* 0x0000000403027c24 */ /* 0x001fc4000f8e0202 */
[----:B-12---:R-:W-:-:S07]  /*00b0*/  IMAD R3, R3, UR5, RZ ;  /* 0x0000000503037c24 */ /* 0x006fce000f8e02ff */
.L_x_3:
[----:B------:R-:W0:Y:S01]  /*00c0*/  LDC R5, c[0x0][0x394] ;  /* 0x0000e500ff057b82 */ /* 0x000e220000000800 */
[----:B------:R-:W1:Y:S01]  /*00d0*/  LDCU UR4, c[0x0][0x390] ;  /* 0x00007200ff0477ac */ /* 0x000e620008000800 */
[----:B------:R-:W-:Y:S01]  /*00e0*/  BSSY.RECONVERGENT B0, `(.L_x_0) ;  /* 0x000007a000007945 */ /* 0x000fe20003800200 */
[----:B0-----:R-:W-:-:S13]  /*00f0*/  ISETP.GE.AND P0, PT, R2, R5, PT ;  /* 0x000000050200720c */ /* 0x001fda0003f06270 */
[----:B-1----:R-:W-:Y:S05]  /*0100*/  @P0 BRA `(.L_x_1) ;  /* 0x0000000400dc0947 */ /* 0x002fea0003800000 */
[----:B------:R-:W0:Y:S01]  /*0110*/  LDC R8, c[0x0][0x390] ;  /* 0x0000e400ff087b82 */ /* 0x000e220000000800 */
[----:B------:R-:W-:Y:S01]  /*0120*/  IABS R4, R5 ;  /* 0x0000000500047213 */ /* 0x000fe20000000000 */
[C---:B------:R-:W-:Y:S01]  /*0130*/  VIADD R5, R0.reuse, 0xffffffff ;  /* 0xffffffff00057836 */ /* 0x040fe20000000000 */
[----:B------:R-:W-:Y:S02]  /*0140*/  IADD3 R17, PT, PT, R0, 0x1, RZ ;  /* 0x0000000100117810 */ /* 0x000fe40007ffe0ff */
[----:B------:R-:W1:Y:S02]  /*0150*/  I2F.RP R9, R4 ;  /* 0x0000000400097306 */ /* 0x000e640000209400 */
[----:B------:R-:W-:-:S06]  /*0160*/  ISETP.GE.AND P1, PT, R5, RZ, PT ;  /* 0x000000ff0500720c */ /* 0x000fcc0003f26270 */
[----:B-1----:R-:W1:Y:S01]  /*0170*/  MUFU.RCP R9, R9 ;  /* 0x0000000900097308 */ /* 0x002e620000001000 */
[----:B0-----:R-:W-:-:S07]  /*0180*/  IABS R6, R8 ;  /* 0x0000000800067213 */ /* 0x001fce0000000000 */
[----:B------:R-:W0:Y:S01]  /*0190*/  I2F.RP R7, R6 ;  /* 0x0000000600077306 */ /* 0x000e220000209400 */
[----:B-1----:R-:W-:-:S07]  /*01a0*/  IADD3 R14, PT, PT, R9, 0xffffffe, RZ ;  /* 0x0ffffffe090e7810 */ /* 0x002fce0007ffe0ff */
[----:B------:R1:W2:Y:S08]  /*01b0*/  F2I.FTZ.U32.TRUNC.NTZ R15, R14 ;  /* 0x0000000e000f7305 */ /* 0x0002b0000021f000 */
[----:B0-----:R-:W0:Y:S01]  /*01c0*/  MUFU.RCP R7, R7 ;  /* 0x0000000700077308 */ /* 0x001e220000001000 */
[----:B-1----:R-:W-:Y:S01]  /*01d0*/  IMAD.MOV.U32 R14, RZ, RZ, RZ ;  /* 0x000000ffff0e7224 */ /* 0x002fe200078e00ff */
[----:B--2---:R-:W-:Y:S01]  /*01e0*/  IADD3 R9, PT, PT, RZ, -R15, RZ ;  /* 0x8000000fff097210 */ /* 0x004fe20007ffe0ff */
[----:B0-----:R-:W-:Y:S01]  /*01f0*/  VIADD R10, R7, 0xffffffe ;  /* 0x0ffffffe070a7836 */ /* 0x001fe20000000000 */
[----:B------:R-:W-:-:S02]  /*0200*/  IABS R7, R5 ;  /* 0x0000000500077213 */ /* 0x000fc40000000000 */
[----:B------:R-:W0:Y:S02]  /*0210*/  LDC R5, c[0x0][0x394] ;  /* 0x0000e500ff057b82 */ /* 0x000e240000000800 */
[----:B------:R1:W2:Y:S02]  /*0220*/  F2I.FTZ.U32.TRUNC.NTZ R11, R10 ;  /* 0x0000000a000b7305 */ /* 0x0002a4000021f000 */
[----:B-1----:R-:W-:Y:S02]  /*0230*/  MOV R10, RZ ;  /* 0x000000ff000a7202 */ /* 0x002fe40000000f00 */
[----:B--2---:R-:W-:-:S05]  /*0240*/  IADD3 R13, PT, PT, RZ, -R11, RZ ;  /* 0x8000000bff0d7210 */ /* 0x004fca0007ffe0ff */
[----:B------:R-:W-:-:S04]  /*0250*/  IMAD R13, R13, R6, RZ ;  /* 0x000000060d0d7224 */ /* 0x000fc800078e02ff */
[----:B------:R-:W-:Y:S02]  /*0260*/  IMAD.HI.U32 R11, R11, R13, R10 ;  /* 0x0000000d0b0b7227 */ /* 0x000fe400078e000a */
[----:B------:R-:W1:Y:S04]  /*0270*/  LDC.64 R12, c[0x0][0x388] ;  /* 0x0000e200ff0c7b82 */ /* 0x000e680000000a00 */
[----:B------:R-:W-:-:S04]  /*0280*/  IMAD.HI.U32 R11, R11, R7, RZ ;  /* 0x000000070b0b7227 */ /* 0x000fc800078e00ff */
[----:B------:R-:W-:-:S04]  /*0290*/  IMAD.MOV R11, RZ, RZ, -R11 ;  /* 0x000000ffff0b7224 */ /* 0x000fc800078e0a0b */
[C---:B------:R-:W-:Y:S02]  /*02a0*/  IMAD R7, R6.reuse, R11, R7 ;  /* 0x0000000b06077224 */ /* 0x040fe400078e0207 */
[----:B------:R-:W2:Y:S03]  /*02b0*/  LDC.64 R10, c[0x0][0x380] ;  /* 0x0000e000ff0a7b82 */ /* 0x000ea60000000a00 */
[----:B------:R-:W-:-:S13]  /*02c0*/  ISETP.GT.U32.AND P0, PT, R6, R7, PT ;  /* 0x000000070600720c */ /* 0x000fda0003f04070 */
[----:B------:R-:W-:Y:S01]  /*02d0*/  @!P0 IMAD.IADD R7, R7, 0x1, -R6 ;  /* 0x0000000107078824 */ /* 0x000fe200078e0a06 */
[----:B------:R-:W-:-:S04]  /*02e0*/  ISETP.NE.AND P0, PT, R8, RZ, PT ;  /* 0x000000ff0800720c */ /* 0x000fc80003f05270 */
[----:B------:R-:W-:-:S13]  /*02f0*/  ISETP.GT.U32.AND P2, PT, R6, R7, PT ;  /* 0x000000070600720c */ /* 0x000fda0003f44070 */
[----:B------:R-:W-:Y:S01]  /*0300*/  @!P2 IMAD.IADD R7, R7, 0x1, -R6 ;  /* 0x000000010707a824 */ /* 0x000fe200078e0a06 */
[----:B------:R-:W-:-:S03]  /*0310*/  ISETP.NE.AND P2, PT, R17, R8, PT ;  /* 0x000000081100720c */ /* 0x000fc60003f45270 */
[----:B------:R-:W-:Y:S02]  /*0320*/  IMAD.MOV.U32 R6, RZ, RZ, R7 ;  /* 0x000000ffff067224 */ /* 0x000fe400078e0007 */
[----:B------:R-:W-:Y:S01]  /*0330*/  IMAD R7, R9, R4, RZ ;  /* 0x0000000409077224 */ /* 0x000fe200078e02ff */
[----:B------:R-:W-:Y:S02]  /*0340*/  MOV R9, R2 ;  /* 0x0000000200097202 */ /* 0x000fe40000000f00 */
[----:B------:R-:W-:Y:S01]  /*0350*/  @!P1 IADD3 R6, PT, PT, -R6, RZ, RZ ;  /* 0x000000ff06069210 */ /* 0x000fe20007ffe1ff */
[----:B------:R-:W-:Y:S01]  /*0360*/  IMAD.HI.U32 R7, R15, R7, R14 ;  /* 0x000000070f077227 */ /* 0x000fe200078e000e */
[----:B------:R-:W-:Y:S02]  /*0370*/  @!P0 LOP3.LUT R6, RZ, R8, RZ, 0x33, !PT ;  /* 0x00000008ff068212 */ /* 0x000fe400078e33ff */
[----:B01----:R-:W-:-:S07]  /*0380*/  SEL R8, R17, RZ, P2 ;  /* 0x000000ff11087207 */ /* 0x003fce0001000000 */
.L_x_2:
[-C--:B------:R-:W-:Y:S01]  /*0390*/  IABS R16, R5.reuse ;  /* 0x0000000500107213 */ /* 0x080fe20000000000 */
[C---:B------:R-:W-:Y:S01]  /*03a0*/  VIADD R17, R9.reuse, 0xffffffff ;  /* 0xffffffff09117836 */ /* 0x040fe20000000000 */
[----:B------:R-:W-:Y:S01]  /*03b0*/  LOP3.LUT R27, RZ, R5, RZ, 0x33, !PT ;  /* 0x00000005ff1b7212 */ /* 0x000fe200078e33ff */
[----:B------:R-:W-:Y:S01]  /*03c0*/  VIADD R18, R9, 0x1 ;  /* 0x0000000109127836 */ /* 0x000fe20000000000 */
[----:B------:R-:W0:Y:S02]  /*03d0*/  I2F.RP R20, R16 ;  /* 0x0000001000147306 */ /* 0x000e240000209400 */
[----:B------:R-:W-:-:S05]  /*03e0*/  IABS R19, R17 ;  /* 0x0000001100137213 */ /* 0x000fca0000000000 */
[----:B------:R-:W-:-:S04]  /*03f0*/  IMAD.HI.U32 R7, R7, R19, RZ ;  /* 0x0000001307077227 */ /* 0x000fc800078e00ff */
[----:B------:R-:W-:Y:S01]  /*0400*/  IMAD.MOV R7, RZ, RZ, -R7 ;  /* 0x000000ffff077224 */ /* 0x000fe200078e0a07 */
[----:B0-----:R-:W0:Y:S03]  /*0410*/  MUFU.RCP R20, R20 ;  /* 0x0000001400147308 */ /* 0x001e260000001000 */
[----:B------:R-:W-:-:S05]  /*0420*/  IMAD R19, R16, R7, R19 ;  /* 0x0000000710137224 */ /* 0x000fca00078e0213 */
[----:B------:R-:W-:Y:S02]  /*0430*/  ISETP.GT.U32.AND P0, PT, R4, R19, PT ;  /* 0x000000130400720c */ /* 0x000fe40003f04070 */
[----:B0-----:R-:W-:Y:S02]  /*0440*/  IADD3 R14, PT, PT, R20, 0xffffffe, RZ ;  /* 0x0ffffffe140e7810 */ /* 0x001fe40007ffe0ff */
[----:B------:R-:W-:Y:S02]  /*0450*/  IABS R20, R18 ;  /* 0x0000001200147213 */ /* 0x000fe40000000000 */
[----:B------:R0:W1:Y:S07]  /*0460*/  F2I.FTZ.U32.TRUNC.NTZ R15, R14 ;  /* 0x0000000e000f7305 */ /* 0x00006e000021f000 */
[----:B------:R-:W-:-:S02]  /*0470*/  @!P0 IADD3 R19, PT, PT, R19, -R16, RZ ;  /* 0x8000001013138210 */ /* 0x000fc40007ffe0ff */
[----:B------:R-:W-:Y:S02]  /*0480*/  ISETP.GE.AND P0, PT, R17, RZ, PT ;  /* 0x000000ff1100720c */ /* 0x000fe40003f06270 */
[----:B------:R-:W-:Y:S02]  /*0490*/  ISETP.GT.U32.AND P1, PT, R4, R19, PT ;  /* 0x000000130400720c */ /* 0x000fe40003f24070 */
[----:B------:R-:W-:Y:S01]  /*04a0*/  MOV R4, R16 ;  /* 0x0000001000047202 */ /* 0x000fe20000000f00 */
[----:B0-----:R-:W-:Y:S01]  /*04b0*/  HFMA2 R14, -RZ, RZ, 0, 0 ;  /* 0x00000000ff0e7431 */ /* 0x001fe200000001ff */
[----:B-1----:R-:W-:-:S09]  /*04c0*/  IADD3 R21, PT, PT, RZ, -R15, RZ ;  /* 0x8000000fff157210 */ /* 0x002fd20007ffe0ff */
[----:B------:R-:W-:Y:S01]  /*04d0*/  @!P1 IMAD.IADD R19, R19, 0x1, -R16 ;  /* 0x0000000113139824 */ /* 0x000fe200078e0a10 */
[----:B------:R-:W-:Y:S01]  /*04e0*/  ISETP.NE.AND P1, PT, R5, RZ, PT ;  /* 0x000000ff0500720c */ /* 0x000fe20003f25270 */
[----:B------:R-:W-:Y:S02]  /*04f0*/  IMAD R7, R21, R16, RZ ;  /* 0x0000001015077224 */ /* 0x000fe400078e02ff */
[----:B------:R-:W-:Y:S01]  /*0500*/  @!P0 IMAD.MOV R19, RZ, RZ, -R19 ;  /* 0x000000ffff138224 */ /* 0x000fe200078e0a13 */
[----:B------:R-:W-:Y:S01]  /*0510*/  ISETP.GE.AND P0, PT, R18, RZ, PT ;  /* 0x000000ff1200720c */ /* 0x000fe20003f06270 */
[----:B------:R-:W-:-:S03]  /*0520*/  IMAD.HI.U32 R7, R15, R7, R14 ;  /* 0x000000070f077227 */ /* 0x000fc600078e000e */
[----:B------:R-:W-:Y:S01]  /*0530*/  SEL R25, R27, R19, !P1 ;  /* 0x000000131b197207 */ /* 0x000fe20004800000 */
[----:B------:R-:W-:-:S04]  /*0540*/  IMAD.MOV.U32 R15, RZ, RZ, R20 ;  /* 0x000000ffff0f7224 */ /* 0x000fc800078e0014 */
[----:B------:R-:W-:-:S04]  /*0550*/  IMAD.HI.U32 R14, R7, R15, RZ ;  /* 0x0000000f070e7227 */ /* 0x000fc800078e00ff */
[----:B------:R-:W-:Y:S02]  /*0560*/  IMAD.MOV R14, RZ, RZ, -R14 ;  /* 0x000000ffff0e7224 */ /* 0x000fe400078e0a0e */
[C---:B------:R-:W-:Y:S02]  /*0570*/  IMAD R17, R25.reuse, UR4, R6 ;  /* 0x0000000419117c24 */ /* 0x040fe4000f8e0206 */
[----:B------:R-:W-:Y:S02]  /*0580*/  IMAD R15, R16, R14, R15 ;  /* 0x0000000e100f7224 */ /* 0x000fe400078e020f */
[C---:B------:R-:W-:Y:S02]  /*0590*/  IMAD R19, R25.reuse, UR4, R0 ;  /* 0x0000000419137c24 */ /* 0x040fe4000f8e0200 */
[----:B------:R-:W-:Y:S01]  /*05a0*/  IMAD R25, R25, UR4, R8 ;  /* 0x0000000419197c24 */ /* 0x000fe2000f8e0208 */
[----:B------:R-:W-:Y:S01]  /*05b0*/  ISETP.GT.U32.AND P2, PT, R4, R15, PT ;  /* 0x0000000f0400720c */ /* 0x000fe20003f44070 */
[----:B------:R-:W-:-:S02]  /*05c0*/  IMAD R23, R9, UR4, R6 ;  /* 0x0000000409177c24 */ /* 0x000fc4000f8e0206 */
[----:B--2---:R-:W-:-:S10]  /*05d0*/  IMAD.WIDE R18, R19, 0x4, R10 ;  /* 0x0000000413127825 */ /* 0x004fd400078e020a */
[-C--:B------:R-:W-:Y:S01]  /*05e0*/  @!P2 IADD3 R15, PT, PT, R15, -R16.reuse, RZ ;  /* 0x800000100f0fa210 */ /* 0x080fe20007ffe0ff */
[--C-:B------:R-:W-:Y:S01]  /*05f0*/  IMAD.WIDE R24, R25, 0x4, R10.reuse ;  /* 0x0000000419187825 */ /* 0x100fe200078e020a */
[----:B------:R0:W2:Y:S02]  /*0600*/  LDG.E R21, desc[UR6][R18.64] ;  /* 0x0000000612157981 */ /* 0x0000a4000c1e1900 */
[----:B------:R-:W-:Y:S01]  /*0610*/  ISETP.GT.U32.AND P2, PT, R4, R15, PT ;  /* 0x0000000f0400720c */ /* 0x000fe20003f44070 */
[----:B------:R-:W-:Y:S01]  /*0620*/  IMAD.WIDE R22, R23, 0x4, R10 ;  /* 0x0000000417167825 */ /* 0x000fe200078e020a */
[----:B------:R-:W2:Y:S03]  /*0630*/  LDG.E R28, desc[UR6][R24.64] ;  /* 0x00000006181c7981 */ /* 0x000ea6000c1e1900 */
[C---:B------:R-:W-:Y:S02]  /*0640*/  IMAD R29, R9.reuse, UR4, R0 ;  /* 0x00000004091d7c24 */ /* 0x040fe4000f8e0200 */
[----:B------:R-:W-:Y:S01]  /*0650*/  IMAD R26, R9, UR4, R8 ;  /* 0x00000004091a7c24 */ /* 0x000fe2000f8e0208 */
[----:B------:R-:W3:Y:S05]  /*0660*/  LDG.E R22, desc[UR6][R22.64] ;  /* 0x0000000616167981 */ /* 0x000eea000c1e1900 */
[----:B------:R-:W-:Y:S01]  /*0670*/  @!P2 IADD3 R15, PT, PT, R15, -R16, RZ ;  /* 0x800000100f0fa210 */ /* 0x000fe20007ffe0ff */
[----:B------:R-:W-:-:S04]  /*0680*/  IMAD.WIDE R16, R17, 0x4, R10 ;  /* 0x0000000411107825 */ /* 0x000fc800078e020a */
[----:B------:R-:W-:Y:S01]  /*0690*/  @!P0 IMAD.MOV R15, RZ, RZ, -R15 ;  /* 0x000000ffff0f8224 */ /* 0x000fe200078e0a0f */
[----:B------:R1:W2:Y:S04]  /*06a0*/  LDG.E R20, desc[UR6][R16.64] ;  /* 0x0000000610147981 */ /* 0x0002a8000c1e1900 */
[----:B------:R-:W-:Y:S01]  /*06b0*/  SEL R27, R27, R15, !P1 ;  /* 0x0000000f1b1b7207 */ /* 0x000fe20004800000 */
[----:B------:R-:W-:-:S04]  /*06c0*/  IMAD.WIDE R14, R29, 0x4, R10 ;  /* 0x000000041d0e7825 */ /* 0x000fc800078e020a */
[C---:B0-----:R-:W-:Y:S02]  /*06d0*/  IMAD R19, R27.reuse, UR4, R6 ;  /* 0x000000041b137c24 */ /* 0x041fe4000f8e0206 */
[----:B-1----:R-:W-:Y:S01]  /*06e0*/  IMAD.WIDE R16, R26, 0x4, R10 ;  /* 0x000000041a107825 */ /* 0x002fe200078e020a */
[----:B------:R-:W4:Y:S03]  /*06f0*/  LDG.E R14, desc[UR6][R14.64] ;  /* 0x000000060e0e7981 */ /* 0x000f26000c1e1900 */
[----:B------:R-:W-:Y:S02]  /*0700*/  IMAD R26, R27, UR4, R0 ;  /* 0x000000041b1a7c24 */ /* 0x000fe4000f8e0200 */
[----:B------:R-:W-:Y:S01]  /*0710*/  IMAD.WIDE R18, R19, 0x4, R10 ;  /* 0x0000000413127825 */ /* 0x000fe200078e020a */
[----:B------:R-:W5:Y:S03]  /*0720*/  LDG.E R16, desc[UR6][R16.64] ;  /* 0x0000000610107981 */ /* 0x000f66000c1e1900 */
[----:B------:R-:W-:-:S02]  /*0730*/  IMAD R27, R27, UR4, R8 ;  /* 0x000000041b1b7c24 */ /* 0x000fc4000f8e0208 */
[--C-:B------:R-:W-:Y:S01]  /*0740*/  IMAD.WIDE R24, R26, 0x4, R10.reuse ;  /* 0x000000041a187825 */ /* 0x100fe200078e020a */
[----:B------:R-:W5:Y:S03]  /*0750*/  LDG.E R19, desc[UR6][R18.64] ;  /* 0x0000000612137981 */ /* 0x000f66000c1e1900 */
[----:B------:R-:W-:Y:S02]  /*0760*/  IMAD.WIDE R26, R27, 0x4, R10 ;  /* 0x000000041b1a7825 */ /* 0x000fe400078e020a */
[----:B------:R-:W5:Y:S04]  /*0770*/  LDG.E R24, desc[UR6][R24.64] ;  /* 0x0000000618187981 */ /* 0x000f68000c1e1900 */
[----:B------:R-:W5:Y:S01]  /*0780*/  LDG.E R26, desc[UR6][R26.64] ;  /* 0x000000061a1a7981 */ /* 0x000f62000c1e1900 */
[----:B------:R-:W-:-:S02]  /*0790*/  IADD3 R9, PT, PT, R3, R9, RZ ;  /* 0x0000000903097210 */ /* 0x000fc40007ffe0ff */
[----:B--2---:R-:W-:-:S04]  /*07a0*/  IADD3 R21, PT, PT, R28, R21, R20 ;  /* 0x000000151c157210 */ /* 0x004fc80007ffe014 */
[----:B---3--:R-:W-:-:S05]  /*07b0*/  IADD3 R21, PT, PT, R21, R22, RZ ;  /* 0x0000001615157210 */ /* 0x008fca0007ffe0ff */
[----:B----4-:R-:W-:Y:S02]  /*07c0*/  IMAD R14, R14, 0xa, R21 ;  /* 0x0000000a0e0e7824 */ /* 0x010fe400078e0215 */
[----:B------:R-:W-:-:S03]  /*07d0*/  IMAD.MOV.U32 R20, RZ, RZ, 0x1 ;  /* 0x00000001ff147424 */ /* 0x000fc600078e00ff */
[----:B-----5:R-:W-:-:S04]  /*07e0*/  IADD3 R15, PT, PT, R19, R14, R16 ;  /* 0x0000000e130f7210 */ /* 0x020fc80007ffe010 */
[----:B------:R-:W-:-:S04]  /*07f0*/  IADD3 R15, PT, PT, R26, R15, R24 ;  /* 0x0000000f1a0f7210 */ /* 0x000fc80007ffe018 */
[----:B------:R-:W-:-:S04]  /*0800*/  SHF.L.U32 R14, R20, R15, RZ ;  /* 0x0000000f140e7219 */ /* 0x000fc800000006ff */
[----:B------:R-:W-:-:S04]  /*0810*/  LOP3.LUT P0, RZ, R14, 0x3008, RZ, 0xc0, !PT ;  /* 0x000030080eff7812 */ /* 0x000fc8000780c0ff */
[----:B------:R-:W-:Y:S01]  /*0820*/  ISETP.LE.U32.AND P0, PT, R15, 0xd, P0 ;  /* 0x0000000d0f00780c */ /* 0x000fe20000703070 */
[----:B------:R-:W-:-:S12]  /*0830*/  IMAD.WIDE R14, R29, 0x4, R12 ;  /* 0x000000041d0e7825 */ /* 0x000fd800078e020c */
[----:B------:R0:W-:Y:S04]  /*0840*/  @!P0 STG.E desc[UR6][R14.64], RZ ;  /* 0x000000ff0e008986 */ /* 0x0001e8000c101906 */
[----:B------:R0:W-:Y:S01]  /*0850*/  @P0 STG.E desc[UR6][R14.64], R20 ;  /* 0x000000140e000986 */ /* 0x0001e2000c101906 */
[----:B------:R-:W-:-:S13]  /*0860*/  ISETP.GE.AND P0, PT, R9, R5, PT ;  /* 0x000000050900720c */ /* 0x000fda0003f06270 */
[----:B0-----:R-:W-:Y:S05]  /*0870*/  @!P0 BRA `(.L_x_2) ;  /* 0xfffffff800c48947 */ /* 0x001fea000383ffff */
.L_x_1:
[----:B------:R-:W-:Y:S05]  /*0880*/  BSYNC.RECONVERGENT B0 ;  /* 0x0000000000007941 */ /* 0x000fea0003800200 */
.L_x_0:
[----:B------:R-:W0:Y:S01]  /*0890*/  LDCU UR4, c[0x0][0x390] ;  /* 0x00007200ff0477ac */ /* 0x000e220008000800 */
[----:B------:R-:W-:-:S04]  /*08a0*/  IADD3 R0, PT, PT, R0, 0x1, RZ ;  /* 0x0000000100007810 */ /* 0x000fc80007ffe0ff */
[----:B0-----:R-:W-:-:S13]  /*08b0*/  ISETP.NE.AND P0, PT, R0, UR4, PT ;  /* 0x0000000400007c0c */ /* 0x001fda000bf05270 */
[----:B------:R-:W-:Y:S05]  /*08c0*/  @P0 BRA `(.L_x_3) ;  /* 0xfffffff400fc0947 */ /* 0x000fea000383ffff */
[----:B------:R-:W-:Y:S05]  /*08d0*/  EXIT ;  /* 0x000000000000794d */ /* 0x000fea0003800000 */
.L_x_4:
[----:B------:R-:W-:-:S00]  /*08e0*/  BRA `(.L_x_4) ;  /* 0xfffffffc00fc7947 */ /* 0x000fc0000383ffff */
[----:B------:R-:W-:-:S00]  /*08f0*/  NOP ;  /* 0x0000000000007918 */ /* 0x000fc00000000000 */
        /* <DEDUP_REMOVED lines=8> */
.L_x_5:


//--------------------- .nv.shared.reserved.0     --------------------------
	.section	.nv.shared.reserved.0,"aw",@nobits
	.weak		__nv_reservedSMEM_offset_0_alias
	.size		__nv_reservedSMEM_offset_0_alias, 0, 64
	.other		__nv_reservedSMEM_offset_0_alias,@"STO_CUDA_RESERVED_SHARED STV_DEFAULT"
__nv_reservedSMEM_offset_0_alias:
	.zero		0
	.zero		64


//--------------------- .nv.constant0._Z4stepPKiPiii --------------------------
	.section	.nv.constant0._Z4stepPKiPiii,"a",@progbits
	.sectionflags	@""
	.align	4
.nv.constant0._Z4stepPKiPiii:
	.zero		920


//--------------------- SYMBOLS --------------------------

	.type		.nv.reservedSmem.offset0,@object
	.size		.nv.reservedSmem.offset0,0x4
